//
// Generated by NVIDIA NVVM Compiler
//
// Compiler Build ID: CL-36424714
// Cuda compilation tools, release 13.0, V13.0.88
// Based on NVVM 20.0.0
//

.version 9.0
.target sm_100
.address_size 64

	// .globl	_Z4axpydPdS_iS_
.global .align 1 .b8 _ZN34_INTERNAL_69135dc3_4_k_cu_47e9c3384cuda3std3__45__cpo5beginE[1];
.global .align 1 .b8 _ZN34_INTERNAL_69135dc3_4_k_cu_47e9c3384cuda3std3__45__cpo3endE[1];
.global .align 1 .b8 _ZN34_INTERNAL_69135dc3_4_k_cu_47e9c3384cuda3std3__45__cpo6cbeginE[1];
.global .align 1 .b8 _ZN34_INTERNAL_69135dc3_4_k_cu_47e9c3384cuda3std3__45__cpo4cendE[1];
.global .align 1 .b8 _ZN34_INTERNAL_69135dc3_4_k_cu_47e9c3384cuda3std3__45__cpo6rbeginE[1];
.global .align 1 .b8 _ZN34_INTERNAL_69135dc3_4_k_cu_47e9c3384cuda3std3__45__cpo4rendE[1];
.global .align 1 .b8 _ZN34_INTERNAL_69135dc3_4_k_cu_47e9c3384cuda3std3__45__cpo7crbeginE[1];
.global .align 1 .b8 _ZN34_INTERNAL_69135dc3_4_k_cu_47e9c3384cuda3std3__45__cpo5crendE[1];
.global .align 1 .b8 _ZN34_INTERNAL_69135dc3_4_k_cu_47e9c3384cuda3std3__436_GLOBAL__N__69135dc3_4_k_cu_47e9c3386ignoreE[1];
.global .align 1 .b8 _ZN34_INTERNAL_69135dc3_4_k_cu_47e9c3384cuda3std3__419piecewise_constructE[1];
.global .align 1 .b8 _ZN34_INTERNAL_69135dc3_4_k_cu_47e9c3384cuda3std3__48in_placeE[1];
.global .align 1 .b8 _ZN34_INTERNAL_69135dc3_4_k_cu_47e9c3384cuda3std3__420unreachable_sentinelE[1];
.global .align 1 .b8 _ZN34_INTERNAL_69135dc3_4_k_cu_47e9c3384cuda3std3__47nulloptE[1];
.global .align 1 .b8 _ZN34_INTERNAL_69135dc3_4_k_cu_47e9c3384cuda3std3__48unexpectE[1];
.global .align 1 .b8 _ZN34_INTERNAL_69135dc3_4_k_cu_47e9c3384cuda3std6ranges3__45__cpo4swapE[1];
.global .align 1 .b8 _ZN34_INTERNAL_69135dc3_4_k_cu_47e9c3384cuda3std6ranges3__45__cpo9iter_moveE[1];
.global .align 1 .b8 _ZN34_INTERNAL_69135dc3_4_k_cu_47e9c3384cuda3std6ranges3__45__cpo5beginE[1];
.global .align 1 .b8 _ZN34_INTERNAL_69135dc3_4_k_cu_47e9c3384cuda3std6ranges3__45__cpo3endE[1];
.global .align 1 .b8 _ZN34_INTERNAL_69135dc3_4_k_cu_47e9c3384cuda3std6ranges3__45__cpo6cbeginE[1];
.global .align 1 .b8 _ZN34_INTERNAL_69135dc3_4_k_cu_47e9c3384cuda3std6ranges3__45__cpo4cendE[1];
.global .align 1 .b8 _ZN34_INTERNAL_69135dc3_4_k_cu_47e9c3384cuda3std6ranges3__45__cpo7advanceE[1];
.global .align 1 .b8 _ZN34_INTERNAL_69135dc3_4_k_cu_47e9c3384cuda3std6ranges3__45__cpo9iter_swapE[1];
.global .align 1 .b8 _ZN34_INTERNAL_69135dc3_4_k_cu_47e9c3384cuda3std6ranges3__45__cpo4nextE[1];
.global .align 1 .b8 _ZN34_INTERNAL_69135dc3_4_k_cu_47e9c3384cuda3std6ranges3__45__cpo4prevE[1];
.global .align 1 .b8 _ZN34_INTERNAL_69135dc3_4_k_cu_47e9c3384cuda3std6ranges3__45__cpo4dataE[1];
.global .align 1 .b8 _ZN34_INTERNAL_69135dc3_4_k_cu_47e9c3384cuda3std6ranges3__45__cpo5cdataE[1];
.global .align 1 .b8 _ZN34_INTERNAL_69135dc3_4_k_cu_47e9c3384cuda3std6ranges3__45__cpo4sizeE[1];
.global .align 1 .b8 _ZN34_INTERNAL_69135dc3_4_k_cu_47e9c3384cuda3std6ranges3__45__cpo5ssizeE[1];
.global .align 1 .b8 _ZN34_INTERNAL_69135dc3_4_k_cu_47e9c3384cuda3std6ranges3__45__cpo8distanceE[1];
.global .align 1 .b8 _ZN34_INTERNAL_69135dc3_4_k_cu_47e9c3386thrust24THRUST_300001_SM_1000_NS8cuda_cub3parE[1];
.global .align 1 .b8 _ZN34_INTERNAL_69135dc3_4_k_cu_47e9c3386thrust24THRUST_300001_SM_1000_NS8cuda_cub10par_nosyncE[1];
.global .align 1 .b8 _ZN34_INTERNAL_69135dc3_4_k_cu_47e9c3386thrust24THRUST_300001_SM_1000_NS6system6detail10sequential3seqE[1];
.global .align 1 .b8 _ZN34_INTERNAL_69135dc3_4_k_cu_47e9c3386thrust24THRUST_300001_SM_1000_NS12placeholders2_1E[1];
.global .align 1 .b8 _ZN34_INTERNAL_69135dc3_4_k_cu_47e9c3386thrust24THRUST_300001_SM_1000_NS12placeholders2_2E[1];
.global .align 1 .b8 _ZN34_INTERNAL_69135dc3_4_k_cu_47e9c3386thrust24THRUST_300001_SM_1000_NS12placeholders2_3E[1];
.global .align 1 .b8 _ZN34_INTERNAL_69135dc3_4_k_cu_47e9c3386thrust24THRUST_300001_SM_1000_NS12placeholders2_4E[1];
.global .align 1 .b8 _ZN34_INTERNAL_69135dc3_4_k_cu_47e9c3386thrust24THRUST_300001_SM_1000_NS12placeholders2_5E[1];
.global .align 1 .b8 _ZN34_INTERNAL_69135dc3_4_k_cu_47e9c3386thrust24THRUST_300001_SM_1000_NS12placeholders2_6E[1];
.global .align 1 .b8 _ZN34_INTERNAL_69135dc3_4_k_cu_47e9c3386thrust24THRUST_300001_SM_1000_NS12placeholders2_7E[1];
.global .align 1 .b8 _ZN34_INTERNAL_69135dc3_4_k_cu_47e9c3386thrust24THRUST_300001_SM_1000_NS12placeholders2_8E[1];
.global .align 1 .b8 _ZN34_INTERNAL_69135dc3_4_k_cu_47e9c3386thrust24THRUST_300001_SM_1000_NS12placeholders2_9E[1];
.global .align 1 .b8 _ZN34_INTERNAL_69135dc3_4_k_cu_47e9c3386thrust24THRUST_300001_SM_1000_NS12placeholders3_10E[1];
.global .align 1 .b8 _ZN34_INTERNAL_69135dc3_4_k_cu_47e9c3386thrust24THRUST_300001_SM_1000_NS3seqE[1];

.visible .entry _Z4axpydPdS_iS_(
	.param .f64 _Z4axpydPdS_iS__param_0,
	.param .u64 .ptr .align 1 _Z4axpydPdS_iS__param_1,
	.param .u64 .ptr .align 1 _Z4axpydPdS_iS__param_2,
	.param .u32 _Z4axpydPdS_iS__param_3,
	.param .u64 .ptr .align 1 _Z4axpydPdS_iS__param_4
)
{
	.reg .pred 	%p<2>;
	.reg .b32 	%r<6>;
	.reg .b64 	%rd<11>;
	.reg .b64 	%fd<5>;

	ld.param.f64 	%fd1, [_Z4axpydPdS_iS__param_0];
	ld.param.u64 	%rd1, [_Z4axpydPdS_iS__param_1];
	ld.param.u64 	%rd2, [_Z4axpydPdS_iS__param_2];
	ld.param.u32 	%r2, [_Z4axpydPdS_iS__param_3];
	ld.param.u64 	%rd3, [_Z4axpydPdS_iS__param_4];
	mov.u32 	%r3, %ctaid.x;
	mov.u32 	%r4, %ntid.x;
	mov.u32 	%r5, %tid.x;
	mad.lo.s32 	%r1, %r3, %r4, %r5;
	setp.ge.s32 	%p1, %r1, %r2;
	@%p1 bra 	$L__BB0_2;
	cvta.to.global.u64 	%rd4, %rd1;
	cvta.to.global.u64 	%rd5, %rd2;
	cvta.to.global.u64 	%rd6, %rd3;
	mul.wide.s32 	%rd7, %r1, 8;
	add.s64 	%rd8, %rd4, %rd7;
	ld.global.f64 	%fd2, [%rd8];
	add.s64 	%rd9, %rd5, %rd7;
	ld.global.f64 	%fd3, [%rd9];
	fma.rn.f64 	%fd4, %fd1, %fd2, %fd3;
	add.s64 	%rd10, %rd6, %rd7;
	st.global.f64 	[%rd10], %fd4;
$L__BB0_2:
	ret;

}
	// .globl	_ZN3cub18CUB_300001_SM_10006detail11EmptyKernelIvEEvv
.visible .entry _ZN3cub18CUB_300001_SM_10006detail11EmptyKernelIvEEvv()
{


	ret;

}


// ===== COMPILED SASS (sm_100) =====

	.target	sm_100

	.elftype	@"ET_EXEC"


//--------------------- .note.nv.tkinfo           --------------------------
	.section	.note.nv.tkinfo,"",@"SHT_NOTE"
	.sectionflags	@"SHF_NOTE_NV_TKINFO"
	.tkinfo
        /*0018*/ 	.word	0x00000002
        /*0030*/ 	.string	""
        /*0030*/ 	.string	"ptxas"
        /*0030*/ 	.string	"Cuda compilation tools, release 13.0, V13.0.88"
        /*0030*/ 	.string	"Build cuda_13.0.r13.0/compiler.36424714_0"
        /*0030*/ 	.string	"-arch sm_100 -m 64 "



//--------------------- .note.nv.cuinfo           --------------------------
	.section	.note.nv.cuinfo,"",@"SHT_NOTE"
	.sectionflags	@"SHF_NOTE_NV_CUINFO"
        /*0018*/ 	.short	0x0002
        /*001a*/ 	.short	0x0064
        /*001c*/ 	.short	0x0082
	.zero		2


//--------------------- .nv.info                  --------------------------
	.section	.nv.info,"",@"SHT_CUDA_INFO"
	.align	4


	//----- nvinfo : EIATTR_REGCOUNT
	.align		4
        /*0000*/ 	.byte	0x04, 0x2f
        /*0002*/ 	.short	(.L_44 - .L_43)
	.align		4
.L_43:
        /*0004*/ 	.word	index@(_Z4axpydPdS_iS_)
        /*0008*/ 	.word	0x0000000e


	//----- nvinfo : EIATTR_FRAME_SIZE
	.align		4
.L_44:
        /*000c*/ 	.byte	0x04, 0x11
        /*000e*/ 	.short	(.L_46 - .L_45)
	.align		4
.L_45:
        /*0010*/ 	.word	index@(_Z4axpydPdS_iS_)
        /*0014*/ 	.word	0x00000000


	//----- nvinfo : EIATTR_REGCOUNT
	.align		4
.L_46:
        /*0018*/ 	.byte	0x04, 0x2f
        /*001a*/ 	.short	(.L_48 - .L_47)
	.align		4
.L_47:
        /*001c*/ 	.word	index@(_ZN3cub18CUB_300001_SM_10006detail11EmptyKernelIvEEvv)
        /*0020*/ 	.word	0x00000004


	//----- nvinfo : EIATTR_FRAME_SIZE
	.align		4
.L_48:
        /*0024*/ 	.byte	0x04, 0x11
        /*0026*/ 	.short	(.L_50 - .L_49)
	.align		4
.L_49:
        /*0028*/ 	.word	index@(_ZN3cub18CUB_300001_SM_10006detail11EmptyKernelIvEEvv)
        /*002c*/ 	.word	0x00000000


	//----- nvinfo : EIATTR_MIN_STACK_SIZE
	.align		4
.L_50:
        /*0030*/ 	.byte	0x04, 0x12
        /*0032*/ 	.short	(.L_52 - .L_51)
	.align		4
.L_51:
        /*0034*/ 	.word	index@(_ZN3cub18CUB_300001_SM_10006detail11EmptyKernelIvEEvv)
        /*0038*/ 	.word	0x00000000


	//----- nvinfo : EIATTR_MIN_STACK_SIZE
	.align		4
.L_52:
        /*003c*/ 	.byte	0x04, 0x12
        /*003e*/ 	.short	(.L_54 - .L_53)
	.align		4
.L_53:
        /*0040*/ 	.word	index@(_Z4axpydPdS_iS_)
        /*0044*/ 	.word	0x00000000
.L_54:


//--------------------- .nv.compat                --------------------------
	.section	.nv.compat,"",@"SHT_CUDA_COMPAT_INFO"
	.align	4
        /*0000*/ 	.byte	0x02, 0x09, 0x00, 0x00, 0x02, 0x02, 0x01, 0x00, 0x02, 0x05, 0x05, 0x00, 0x03, 0x07, 0x01, 0x01
        /*0010*/ 	.byte	0x02, 0x03, 0x00, 0x00, 0x02, 0x06, 0x01, 0x00, 0x04, 0x0b, 0x08, 0x00, 0x01, 0x00, 0x00, 0x00
        /*0020*/ 	.byte	0x00, 0x00, 0x00, 0x00


//--------------------- .nv.info._ZN3cub18CUB_300001_SM_10006detail11EmptyKernelIvEEvv --------------------------
	.section	.nv.info._ZN3cub18CUB_300001_SM_10006detail11EmptyKernelIvEEvv,"",@"SHT_CUDA_INFO"
	.sectionflags	@""
	.align	4


	//----- nvinfo : EIATTR_CUDA_API_VERSION
	.align		4
        /*0000*/ 	.byte	0x04, 0x37
        /*0002*/ 	.short	(.L_56 - .L_55)
.L_55:
        /*0004*/ 	.word	0x00000082


	//----- nvinfo : EIATTR_SPARSE_MMA_MASK
	.align		4
.L_56:
        /*0008*/ 	.byte	0x03, 0x50
        /*000a*/ 	.short	0x0000


	//----- nvinfo : EIATTR_MAXREG_COUNT
	.align		4
        /*000c*/ 	.byte	0x03, 0x1b
        /*000e*/ 	.short	0x00ff


	//----- nvinfo : EIATTR_MERCURY_ISA_VERSION
	.align		4
        /*0010*/ 	.byte	0x03, 0x5f
        /*0012*/ 	.short	0x0101


	//----- nvinfo : EIATTR_VRC_CTA_INIT_COUNT
	.align		4
        /*0014*/ 	.byte	0x02, 0x4a
	.zero		1
	.zero		1


	//----- nvinfo : EIATTR_EXIT_INSTR_OFFSETS
	.align		4
        /*0018*/ 	.byte	0x04, 0x1c
        /*001a*/ 	.short	(.L_58 - .L_57)


	//   ....[0]....
.L_57:
        /*001c*/ 	.word	0x00000010


	//----- nvinfo : EIATTR_SW_WAR
	.align		4
.L_58:
        /*0020*/ 	.byte	0x04, 0x36
        /*0022*/ 	.short	(.L_60 - .L_59)
.L_59:
        /*0024*/ 	.word	0x00000008
.L_60:


//--------------------- .nv.info._Z4axpydPdS_iS_  --------------------------
	.section	.nv.info._Z4axpydPdS_iS_,"",@"SHT_CUDA_INFO"
	.sectionflags	@""
	.align	4


	//----- nvinfo : EIATTR_CUDA_API_VERSION
	.align		4
        /*0000*/ 	.byte	0x04, 0x37
        /*0002*/ 	.short	(.L_62 - .L_61)
.L_61:
        /*0004*/ 	.word	0x00000082


	//----- nvinfo : EIATTR_KPARAM_INFO
	.align		4
.L_62:
        /*0008*/ 	.byte	0x04, 0x17
        /*000a*/ 	.short	(.L_64 - .L_63)
.L_63:
        /*000c*/ 	.word	0x00000000
        /*0010*/ 	.short	0x0004
        /*0012*/ 	.short	0x0020
        /*0014*/ 	.byte	0x00, 0xf5, 0x21, 0x00


	//----- nvinfo : EIATTR_KPARAM_INFO
	.align		4
.L_64:
        /*0018*/ 	.byte	0x04, 0x17
        /*001a*/ 	.short	(.L_66 - .L_65)
.L_65:
        /*001c*/ 	.word	0x00000000
        /*0020*/ 	.short	0x0003
        /*0022*/ 	.short	0x0018
        /*0024*/ 	.byte	0x00, 0xf0, 0x11, 0x00


	//----- nvinfo : EIATTR_KPARAM_INFO
	.align		4
.L_66:
        /*0028*/ 	.byte	0x04, 0x17
        /*002a*/ 	.short	(.L_68 - .L_67)
.L_67:
        /*002c*/ 	.word	0x00000000
        /*0030*/ 	.short	0x0002
        /*0032*/ 	.short	0x0010
        /*0034*/ 	.byte	0x00, 0xf5, 0x21, 0x00


	//----- nvinfo : EIATTR_KPARAM_INFO
	.align		4
.L_68:
        /*0038*/ 	.byte	0x04, 0x17
        /*003a*/ 	.short	(.L_70 - .L_69)
.L_69:
        /*003c*/ 	.word	0x00000000
        /*0040*/ 	.short	0x0001
        /*0042*/ 	.short	0x0008
        /*0044*/ 	.byte	0x00, 0xf5, 0x21, 0x00


	//----- nvinfo : EIATTR_KPARAM_INFO
	.align		4
.L_70:
        /*0048*/ 	.byte	0x04, 0x17
        /*004a*/ 	.short	(.L_72 - .L_71)
.L_71:
        /*004c*/ 	.word	0x00000000
        /*0050*/ 	.short	0x0000
        /*0052*/ 	.short	0x0000
        /*0054*/ 	.byte	0x00, 0xf0, 0x21, 0x00


	//----- nvinfo : EIATTR_SPARSE_MMA_MASK
	.align		4
.L_72:
        /*0058*/ 	.byte	0x03, 0x50
        /*005a*/ 	.short	0x0000


	//----- nvinfo : EIATTR_MAXREG_COUNT
	.align		4
        /*005c*/ 	.byte	0x03, 0x1b
        /*005e*/ 	.short	0x00ff


	//----- nvinfo : EIATTR_MERCURY_ISA_VERSION
	.align		4
        /*0060*/ 	.byte	0x03, 0x5f
        /*0062*/ 	.short	0x0101


	//----- nvinfo : EIATTR_VRC_CTA_INIT_COUNT
	.align		4
        /*0064*/ 	.byte	0x02, 0x4a
	.zero		1
	.zero		1


	//----- nvinfo : EIATTR_EXIT_INSTR_OFFSETS
	.align		4
        /*0068*/ 	.byte	0x04, 0x1c
        /*006a*/ 	.short	(.L_74 - .L_73)


	//   ....[0]....
.L_73:
        /*006c*/ 	.word	0x00000070


	//   ....[1]....
        /*0070*/ 	.word	0x00000140


	//----- nvinfo : EIATTR_CBANK_PARAM_SIZE
	.align		4
.L_74:
        /*0074*/ 	.byte	0x03, 0x19
        /*0076*/ 	.short	0x0028


	//----- nvinfo : EIATTR_PARAM_CBANK
	.align		4
        /*0078*/ 	.byte	0x04, 0x0a
        /*007a*/ 	.short	(.L_76 - .L_75)
	.align		4
.L_75:
        /*007c*/ 	.word	index@(.nv.constant0._Z4axpydPdS_iS_)
        /*0080*/ 	.short	0x0380
        /*0082*/ 	.short	0x0028


	//----- nvinfo : EIATTR_SW_WAR
	.align		4
.L_76:
        /*0084*/ 	.byte	0x04, 0x36
        /*0086*/ 	.short	(.L_78 - .L_77)
.L_77:
        /*0088*/ 	.word	0x00000008
.L_78:


//--------------------- .nv.callgraph             --------------------------
	.section	.nv.callgraph,"",@"SHT_CUDA_CALLGRAPH"
	.align	4
	.sectionentsize	8
	.align		4
        /*0000*/ 	.word	0x00000000
	.align		4
        /*0004*/ 	.word	0xffffffff
	.align		4
        /*0008*/ 	.word	0x00000000
	.align		4
        /*000c*/ 	.word	0xfffffffe
	.align		4
        /*0010*/ 	.word	0x00000000
	.align		4
        /*0014*/ 	.word	0xfffffffd
	.align		4
        /*0018*/ 	.word	0x00000000
	.align		4
        /*001c*/ 	.word	0xfffffffc


//--------------------- .nv.constant4             --------------------------
	.section	.nv.constant4,"a",@progbits
	.align	8
	.align		8
.nv.constant4:
        /*0000*/ 	.dword	_ZN34_INTERNAL_69135dc3_4_k_cu_47e9c3384cuda3std3__45__cpo5beginE
	.align		8
        /*0008*/ 	.dword	_ZN34_INTERNAL_69135dc3_4_k_cu_47e9c3384cuda3std3__45__cpo3endE
	.align		8
        /*0010*/ 	.dword	_ZN34_INTERNAL_69135dc3_4_k_cu_47e9c3384cuda3std3__45__cpo6cbeginE
	.align		8
        /*0018*/ 	.dword	_ZN34_INTERNAL_69135dc3_4_k_cu_47e9c3384cuda3std3__45__cpo4cendE
	.align		8
        /*0020*/ 	.dword	_ZN34_INTERNAL_69135dc3_4_k_cu_47e9c3384cuda3std3__45__cpo6rbeginE
	.align		8
        /*0028*/ 	.dword	_ZN34_INTERNAL_69135dc3_4_k_cu_47e9c3384cuda3std3__45__cpo4rendE
	.align		8
        /*0030*/ 	.dword	_ZN34_INTERNAL_69135dc3_4_k_cu_47e9c3384cuda3std3__45__cpo7crbeginE
	.align		8
        /*0038*/ 	.dword	_ZN34_INTERNAL_69135dc3_4_k_cu_47e9c3384cuda3std3__45__cpo5crendE
	.align		8
        /*0040*/ 	.dword	_ZN34_INTERNAL_69135dc3_4_k_cu_47e9c3384cuda3std3__436_GLOBAL__N__69135dc3_4_k_cu_47e9c3386ignoreE
	.align		8
        /*0048*/ 	.dword	_ZN34_INTERNAL_69135dc3_4_k_cu_47e9c3384cuda3std3__419piecewise_constructE
	.align		8
        /*0050*/ 	.dword	_ZN34_INTERNAL_69135dc3_4_k_cu_47e9c3384cuda3std3__48in_placeE
	.align		8
        /*0058*/ 	.dword	_ZN34_INTERNAL_69135dc3_4_k_cu_47e9c3384cuda3std3__420unreachable_sentinelE
	.align		8
        /*0060*/ 	.dword	_ZN34_INTERNAL_69135dc3_4_k_cu_47e9c3384cuda3std3__47nulloptE
	.align		8
        /*0068*/ 	.dword	_ZN34_INTERNAL_69135dc3_4_k_cu_47e9c3384cuda3std3__48unexpectE
	.align		8
        /*0070*/ 	.dword	_ZN34_INTERNAL_69135dc3_4_k_cu_47e9c3384cuda3std6ranges3__45__cpo4swapE
	.align		8
        /*0078*/ 	.dword	_ZN34_INTERNAL_69135dc3_4_k_cu_47e9c3384cuda3std6ranges3__45__cpo9iter_moveE
	.align		8
        /*0080*/ 	.dword	_ZN34_INTERNAL_69135dc3_4_k_cu_47e9c3384cuda3std6ranges3__45__cpo5beginE
	.align		8
        /*0088*/ 	.dword	_ZN34_INTERNAL_69135dc3_4_k_cu_47e9c3384cuda3std6ranges3__45__cpo3endE
	.align		8
        /*0090*/ 	.dword	_ZN34_INTERNAL_69135dc3_4_k_cu_47e9c3384cuda3std6ranges3__45__cpo6cbeginE
	.align		8
        /*0098*/ 	.dword	_ZN34_INTERNAL_69135dc3_4_k_cu_47e9c3384cuda3std6ranges3__45__cpo4cendE
	.align		8
        /*00a0*/ 	.dword	_ZN34_INTERNAL_69135dc3_4_k_cu_47e9c3384cuda3std6ranges3__45__cpo7advanceE
	.align		8
        /*00a8*/ 	.dword	_ZN34_INTERNAL_69135dc3_4_k_cu_47e9c3384cuda3std6ranges3__45__cpo9iter_swapE
	.align		8
        /*00b0*/ 	.dword	_ZN34_INTERNAL_69135dc3_4_k_cu_47e9c3384cuda3std6ranges3__45__cpo4nextE
	.align		8
        /*00b8*/ 	.dword	_ZN34_INTERNAL_69135dc3_4_k_cu_47e9c3384cuda3std6ranges3__45__cpo4prevE
	.align		8
        /*00c0*/ 	.dword	_ZN34_INTERNAL_69135dc3_4_k_cu_47e9c3384cuda3std6ranges3__45__cpo4dataE
	.align		8
        /*00c8*/ 	.dword	_ZN34_INTERNAL_69135dc3_4_k_cu_47e9c3384cuda3std6ranges3__45__cpo5cdataE
	.align		8
        /*00d0*/ 	.dword	_ZN34_INTERNAL_69135dc3_4_k_cu_47e9c3384cuda3std6ranges3__45__cpo4sizeE
	.align		8
        /*00d8*/ 	.dword	_ZN34_INTERNAL_69135dc3_4_k_cu_47e9c3384cuda3std6ranges3__45__cpo5ssizeE
	.align		8
        /*00e0*/ 	.dword	_ZN34_INTERNAL_69135dc3_4_k_cu_47e9c3384cuda3std6ranges3__45__cpo8distanceE
	.align		8
        /*00e8*/ 	.dword	_ZN34_INTERNAL_69135dc3_4_k_cu_47e9c3386thrust24THRUST_300001_SM_1000_NS8cuda_cub3parE
	.align		8
        /*00f0*/ 	.dword	_ZN34_INTERNAL_69135dc3_4_k_cu_47e9c3386thrust24THRUST_300001_SM_1000_NS8cuda_cub10par_nosyncE
	.align		8
        /*00f8*/ 	.dword	_ZN34_INTERNAL_69135dc3_4_k_cu_47e9c3386thrust24THRUST_300001_SM_1000_NS6system6detail10sequential3seqE
	.align		8
        /*0100*/ 	.dword	_ZN34_INTERNAL_69135dc3_4_k_cu_47e9c3386thrust24THRUST_300001_SM_1000_NS12placeholders2_1E
	.align		8
        /*0108*/ 	.dword	_ZN34_INTERNAL_69135dc3_4_k_cu_47e9c3386thrust24THRUST_300001_SM_1000_NS12placeholders2_2E
	.align		8
        /*0110*/ 	.dword	_ZN34_INTERNAL_69135dc3_4_k_cu_47e9c3386thrust24THRUST_300001_SM_1000_NS12placeholders2_3E
	.align		8
        /*0118*/ 	.dword	_ZN34_INTERNAL_69135dc3_4_k_cu_47e9c3386thrust24THRUST_300001_SM_1000_NS12placeholders2_4E
	.align		8
        /*0120*/ 	.dword	_ZN34_INTERNAL_69135dc3_4_k_cu_47e9c3386thrust24THRUST_300001_SM_1000_NS12placeholders2_5E
	.align		8
        /*0128*/ 	.dword	_ZN34_INTERNAL_69135dc3_4_k_cu_47e9c3386thrust24THRUST_300001_SM_1000_NS12placeholders2_6E
	.align		8
        /*0130*/ 	.dword	_ZN34_INTERNAL_69135dc3_4_k_cu_47e9c3386thrust24THRUST_300001_SM_1000_NS12placeholders2_7E
	.align		8
        /*0138*/ 	.dword	_ZN34_INTERNAL_69135dc3_4_k_cu_47e9c3386thrust24THRUST_300001_SM_1000_NS12placeholders2_8E
	.align		8
        /*0140*/ 	.dword	_ZN34_INTERNAL_69135dc3_4_k_cu_47e9c3386thrust24THRUST_300001_SM_1000_NS12placeholders2_9E
	.align		8
        /*0148*/ 	.dword	_ZN34_INTERNAL_69135dc3_4_k_cu_47e9c3386thrust24THRUST_300001_SM_1000_NS12placeholders3_10E
	.align		8
        /*0150*/ 	.dword	_ZN34_INTERNAL_69135dc3_4_k_cu_47e9c3386thrust24THRUST_300001_SM_1000_NS3seqE


//--------------------- .text._ZN3cub18CUB_300001_SM_10006detail11EmptyKernelIvEEvv --------------------------
	.section	.text._ZN3cub18CUB_300001_SM_10006detail11EmptyKernelIvEEvv,"ax",@progbits
	.align	128
        .global         _ZN3cub18CUB_300001_SM_10006detail11EmptyKernelIvEEvv
        .type           _ZN3cub18CUB_300001_SM_10006detail11EmptyKernelIvEEvv,@function
        .size           _ZN3cub18CUB_300001_SM_10006detail11EmptyKernelIvEEvv,(.L_x_2 - _ZN3cub18CUB_300001_SM_10006detail11EmptyKernelIvEEvv)
        .other          _ZN3cub18CUB_300001_SM_10006detail11EmptyKernelIvEEvv,@"STO_CUDA_ENTRY STV_DEFAULT"
_ZN3cub18CUB_300001_SM_10006detail11EmptyKernelIvEEvv:
.text._ZN3cub18CUB_300001_SM_10006detail11EmptyKernelIvEEvv:
[----:B------:R-:W-:Y:S01]  /*0000*/  LDC R1, c[0x0][0x37c] ;  /* 0x0000df00ff017b82 */ /* 0x000fe20000000800 */
[----:B------:R-:W-:Y:S05]  /*0010*/  EXIT ;  /* 0x000000000000794d */ /* 0x000fea0003800000 */
.L_x_0:
[----:B------:R-:W-:-:S00]  /*0020*/  BRA `(.L_x_0) ;  /* 0xfffffffc00fc7947 */ /* 0x000fc0000383ffff */
[----:B------:R-:W-:-:S00]  /*0030*/  NOP ;  /* 0x0000000000007918 */ /* 0x000fc00000000000 */
        /* <DEDUP_REMOVED lines=12> */
.L_x_2:


//--------------------- .text._Z4axpydPdS_iS_     --------------------------
	.section	.text._Z4axpydPdS_iS_,"ax",@progbits
	.align	128
        .global         _Z4axpydPdS_iS_
        .type           _Z4axpydPdS_iS_,@function
        .size           _Z4axpydPdS_iS_,(.L_x_3 - _Z4axpydPdS_iS_)
        .other          _Z4axpydPdS_iS_,@"STO_CUDA_ENTRY STV_DEFAULT"
_Z4axpydPdS_iS_:
.text._Z4axpydPdS_iS_:
[----:B------:R-:W-:Y:S01]  /*0000*/  LDC R1, c[0x0][0x37c] ;  /* 0x0000df00ff017b82 */ /* 0x000fe20000000800 */
[----:B------:R-:W0:Y:S07]  /*0010*/  S2R R0, SR_TID.X ;  /* 0x0000000000007919 */ /* 0x000e2e0000002100 */
[----:B------:R-:W0:Y:S01]  /*0020*/  S2UR UR4, SR_CTAID.X ;  /* 0x00000000000479c3 */ /* 0x000e220000002500 */
[----:B------:R-:W1:Y:S07]  /*0030*/  LDCU UR5, c[0x0][0x398] ;  /* 0x00007300ff0577ac */ /* 0x000e6e0008000800 */
[----:B------:R-:W0:Y:S02]  /*0040*/  LDC R11, c[0x0][0x360] ;  /* 0x0000d800ff0b7b82 */ /* 0x000e240000000800 */
[----:B0-----:R-:W-:-:S05]  /*0050*/  IMAD R11, R11, UR4, R0 ;  /* 0x000000040b0b7c24 */ /* 0x001fca000f8e0200 */
[----:B-1----:R-:W-:-:S13]  /*0060*/  ISETP.GE.AND P0, PT, R11, UR5, PT ;  /* 0x000000050b007c0c */ /* 0x002fda000bf06270 */
[----:B------:R-:W-:Y:S05]  /*0070*/  @P0 EXIT ;  /* 0x000000000000094d */ /* 0x000fea0003800000 */
[----:B------:R-:W0:Y:S01]  /*0080*/  LDC.64 R2, c[0x0][0x388] ;  /* 0x0000e200ff027b82 */ /* 0x000e220000000a00 */
[----:B------:R-:W1:Y:S07]  /*0090*/  LDCU.64 UR4, c[0x0][0x358] ;  /* 0x00006b00ff0477ac */ /* 0x000e6e0008000a00 */
[----:B------:R-:W2:Y:S08]  /*00a0*/  LDC.64 R4, c[0x0][0x390] ;  /* 0x0000e400ff047b82 */ /* 0x000eb00000000a00 */
[----:B------:R-:W3:Y:S01]  /*00b0*/  LDC.64 R6, c[0x0][0x380] ;  /* 0x0000e000ff067b82 */ /* 0x000ee20000000a00 */
[----:B0-----:R-:W-:-:S07]  /*00c0*/  IMAD.WIDE R2, R11, 0x8, R2 ;  /* 0x000000080b027825 */ /* 0x001fce00078e0202 */
[----:B------:R-:W0:Y:S01]  /*00d0*/  LDC.64 R8, c[0x0][0x3a0] ;  /* 0x0000e800ff087b82 */ /* 0x000e220000000a00 */
[----:B-1----:R-:W3:Y:S01]  /*00e0*/  LDG.E.64 R2, desc[UR4][R2.64] ;  /* 0x0000000402027981 */ /* 0x002ee2000c1e1b00 */
[----:B--2---:R-:W-:-:S06]  /*00f0*/  IMAD.WIDE R4, R11, 0x8, R4 ;  /* 0x000000080b047825 */ /* 0x004fcc00078e0204 */
[----:B------:R-:W3:Y:S01]  /*0100*/  LDG.E.64 R4, desc[UR4][R4.64] ;  /* 0x0000000404047981 */ /* 0x000ee2000c1e1b00 */
[----:B0-----:R-:W-:Y:S01]  /*0110*/  IMAD.WIDE R8, R11, 0x8, R8 ;  /* 0x000000080b087825 */ /* 0x001fe200078e0208 */
[----:B---3--:R-:W-:-:S07]  /*0120*/  DFMA R6, R2, R6, R4 ;  /* 0x000000060206722b */ /* 0x008fce0000000004 */
[----:B------:R-:W-:Y:S01]  /*0130*/  STG.E.64 desc[UR4][R8.64], R6 ;  /* 0x0000000608007986 */ /* 0x000fe2000c101b04 */
[----:B------:R-:W-:Y:S05]  /*0140*/  EXIT ;  /* 0x000000000000794d */ /* 0x000fea0003800000 */
.L_x_1:
        /* <DEDUP_REMOVED lines=11> */
.L_x_3:


//--------------------- .nv.shared.reserved.0     --------------------------
	.section	.nv.shared.reserved.0,"aw",@nobits
	.weak		__nv_reservedSMEM_offset_0_alias
	.size		__nv_reservedSMEM_offset_0_alias, 0, 64
	.other		__nv_reservedSMEM_offset_0_alias,@"STO_CUDA_RESERVED_SHARED STV_DEFAULT"
__nv_reservedSMEM_offset_0_alias:
	.zero		0
	.zero		64


//--------------------- .nv.global                --------------------------
	.section	.nv.global,"aw",@nobits
.nv.global:
	.type		_ZN34_INTERNAL_69135dc3_4_k_cu_47e9c3386thrust24THRUST_300001_SM_1000_NS3seqE,@object
	.size		_ZN34_INTERNAL_69135dc3_4_k_cu_47e9c3386thrust24THRUST_300001_SM_1000_NS3seqE,(_ZN34_INTERNAL_69135dc3_4_k_cu_47e9c3384cuda3std3__48in_placeE - _ZN34_INTERNAL_69135dc3_4_k_cu_47e9c3386thrust24THRUST_300001_SM_1000_NS3seqE)
_ZN34_INTERNAL_69135dc3_4_k_cu_47e9c3386thrust24THRUST_300001_SM_1000_NS3seqE:
	.zero		1
	.type		_ZN34_INTERNAL_69135dc3_4_k_cu_47e9c3384cuda3std3__48in_placeE,@object
	.size		_ZN34_INTERNAL_69135dc3_4_k_cu_47e9c3384cuda3std3__48in_placeE,(_ZN34_INTERNAL_69135dc3_4_k_cu_47e9c3384cuda3std6ranges3__45__cpo4sizeE - _ZN34_INTERNAL_69135dc3_4_k_cu_47e9c3384cuda3std3__48in_placeE)
_ZN34_INTERNAL_69135dc3_4_k_cu_47e9c3384cuda3std3__48in_placeE:
	.zero		1
	.type		_ZN34_INTERNAL_69135dc3_4_k_cu_47e9c3384cuda3std6ranges3__45__cpo4sizeE,@object
	.size		_ZN34_INTERNAL_69135dc3_4_k_cu_47e9c3384cuda3std6ranges3__45__cpo4sizeE,(_ZN34_INTERNAL_69135dc3_4_k_cu_47e9c3386thrust24THRUST_300001_SM_1000_NS12placeholders2_3E - _ZN34_INTERNAL_69135dc3_4_k_cu_47e9c3384cuda3std6ranges3__45__cpo4sizeE)
_ZN34_INTERNAL_69135dc3_4_k_cu_47e9c3384cuda3std6ranges3__45__cpo4sizeE:
	.zero		1
	.type		_ZN34_INTERNAL_69135dc3_4_k_cu_47e9c3386thrust24THRUST_300001_SM_1000_NS12placeholders2_3E,@object
	.size		_ZN34_INTERNAL_69135dc3_4_k_cu_47e9c3386thrust24THRUST_300001_SM_1000_NS12placeholders2_3E,(_ZN34_INTERNAL_69135dc3_4_k_cu_47e9c3384cuda3std3__45__cpo6cbeginE - _ZN34_INTERNAL_69135dc3_4_k_cu_47e9c3386thrust24THRUST_300001_SM_1000_NS12placeholders2_3E)
_ZN34_INTERNAL_69135dc3_4_k_cu_47e9c3386thrust24THRUST_300001_SM_1000_NS12placeholders2_3E:
	.zero		1
	.type		_ZN34_INTERNAL_69135dc3_4_k_cu_47e9c3384cuda3std3__45__cpo6cbeginE,@object
	.size		_ZN34_INTERNAL_69135dc3_4_k_cu_47e9c3384cuda3std3__45__cpo6cbeginE,(_ZN34_INTERNAL_69135dc3_4_k_cu_47e9c3384cuda3std6ranges3__45__cpo6cbeginE - _ZN34_INTERNAL_69135dc3_4_k_cu_47e9c3384cuda3std3__45__cpo6cbeginE)
_ZN34_INTERNAL_69135dc3_4_k_cu_47e9c3384cuda3std3__45__cpo6cbeginE:
	.zero		1
	.type		_ZN34_INTERNAL_69135dc3_4_k_cu_47e9c3384cuda3std6ranges3__45__cpo6cbeginE,@object
	.size		_ZN34_INTERNAL_69135dc3_4_k_cu_47e9c3384cuda3std6ranges3__45__cpo6cbeginE,(_ZN34_INTERNAL_69135dc3_4_k_cu_47e9c3386thrust24THRUST_300001_SM_1000_NS12placeholders2_7E - _ZN34_INTERNAL_69135dc3_4_k_cu_47e9c3384cuda3std6ranges3__45__cpo6cbeginE)
_ZN34_INTERNAL_69135dc3_4_k_cu_47e9c3384cuda3std6ranges3__45__cpo6cbeginE:
	.zero		1
	.type		_ZN34_INTERNAL_69135dc3_4_k_cu_47e9c3386thrust24THRUST_300001_SM_1000_NS12placeholders2_7E,@object
	.size		_ZN34_INTERNAL_69135dc3_4_k_cu_47e9c3386thrust24THRUST_300001_SM_1000_NS12placeholders2_7E,(_ZN34_INTERNAL_69135dc3_4_k_cu_47e9c3384cuda3std3__45__cpo7crbeginE - _ZN34_INTERNAL_69135dc3_4_k_cu_47e9c3386thrust24THRUST_300001_SM_1000_NS12placeholders2_7E)
_ZN34_INTERNAL_69135dc3_4_k_cu_47e9c3386thrust24THRUST_300001_SM_1000_NS12placeholders2_7E:
	.zero		1
	.type		_ZN34_INTERNAL_69135dc3_4_k_cu_47e9c3384cuda3std3__45__cpo7crbeginE,@object
	.size		_ZN34_INTERNAL_69135dc3_4_k_cu_47e9c3384cuda3std3__45__cpo7crbeginE,(_ZN34_INTERNAL_69135dc3_4_k_cu_47e9c3384cuda3std6ranges3__45__cpo4nextE - _ZN34_INTERNAL_69135dc3_4_k_cu_47e9c3384cuda3std3__45__cpo7crbeginE)
_ZN34_INTERNAL_69135dc3_4_k_cu_47e9c3384cuda3std3__45__cpo7crbeginE:
	.zero		1
	.type		_ZN34_INTERNAL_69135dc3_4_k_cu_47e9c3384cuda3std6ranges3__45__cpo4nextE,@object
	.size		_ZN34_INTERNAL_69135dc3_4_k_cu_47e9c3384cuda3std6ranges3__45__cpo4nextE,(_ZN34_INTERNAL_69135dc3_4_k_cu_47e9c3384cuda3std6ranges3__45__cpo4swapE - _ZN34_INTERNAL_69135dc3_4_k_cu_47e9c3384cuda3std6ranges3__45__cpo4nextE)
_ZN34_INTERNAL_69135dc3_4_k_cu_47e9c3384cuda3std6ranges3__45__cpo4nextE:
	.zero		1
	.type		_ZN34_INTERNAL_69135dc3_4_k_cu_47e9c3384cuda3std6ranges3__45__cpo4swapE,@object
	.size		_ZN34_INTERNAL_69135dc3_4_k_cu_47e9c3384cuda3std6ranges3__45__cpo4swapE,(_ZN34_INTERNAL_69135dc3_4_k_cu_47e9c3386thrust24THRUST_300001_SM_1000_NS8cuda_cub10par_nosyncE - _ZN34_INTERNAL_69135dc3_4_k_cu_47e9c3384cuda3std6ranges3__45__cpo4swapE)
_ZN34_INTERNAL_69135dc3_4_k_cu_47e9c3384cuda3std6ranges3__45__cpo4swapE:
	.zero		1
	.type		_ZN34_INTERNAL_69135dc3_4_k_cu_47e9c3386thrust24THRUST_300001_SM_1000_NS8cuda_cub10par_nosyncE,@object
	.size		_ZN34_INTERNAL_69135dc3_4_k_cu_47e9c3386thrust24THRUST_300001_SM_1000_NS8cuda_cub10par_nosyncE,(_ZN34_INTERNAL_69135dc3_4_k_cu_47e9c3386thrust24THRUST_300001_SM_1000_NS12placeholders2_9E - _ZN34_INTERNAL_69135dc3_4_k_cu_47e9c3386thrust24THRUST_300001_SM_1000_NS8cuda_cub10par_nosyncE)
_ZN34_INTERNAL_69135dc3_4_k_cu_47e9c3386thrust24THRUST_300001_SM_1000_NS8cuda_cub10par_nosyncE:
	.zero		1
	.type		_ZN34_INTERNAL_69135dc3_4_k_cu_47e9c3386thrust24THRUST_300001_SM_1000_NS12placeholders2_9E,@object
	.size		_ZN34_INTERNAL_69135dc3_4_k_cu_47e9c3386thrust24THRUST_300001_SM_1000_NS12placeholders2_9E,(_ZN34_INTERNAL_69135dc3_4_k_cu_47e9c3384cuda3std3__436_GLOBAL__N__69135dc3_4_k_cu_47e9c3386ignoreE - _ZN34_INTERNAL_69135dc3_4_k_cu_47e9c3386thrust24THRUST_300001_SM_1000_NS12placeholders2_9E)
_ZN34_INTERNAL_69135dc3_4_k_cu_47e9c3386thrust24THRUST_300001_SM_1000_NS12placeholders2_9E:
	.zero		1
	.type		_ZN34_INTERNAL_69135dc3_4_k_cu_47e9c3384cuda3std3__436_GLOBAL__N__69135dc3_4_k_cu_47e9c3386ignoreE,@object
	.size		_ZN34_INTERNAL_69135dc3_4_k_cu_47e9c3384cuda3std3__436_GLOBAL__N__69135dc3_4_k_cu_47e9c3386ignoreE,(_ZN34_INTERNAL_69135dc3_4_k_cu_47e9c3384cuda3std6ranges3__45__cpo4dataE - _ZN34_INTERNAL_69135dc3_4_k_cu_47e9c3384cuda3std3__436_GLOBAL__N__69135dc3_4_k_cu_47e9c3386ignoreE)
_ZN34_INTERNAL_69135dc3_4_k_cu_47e9c3384cuda3std3__436_GLOBAL__N__69135dc3_4_k_cu_47e9c3386ignoreE:
	.zero		1
	.type		_ZN34_INTERNAL_69135dc3_4_k_cu_47e9c3384cuda3std6ranges3__45__cpo4dataE,@object
	.size		_ZN34_INTERNAL_69135dc3_4_k_cu_47e9c3384cuda3std6ranges3__45__cpo4dataE,(_ZN34_INTERNAL_69135dc3_4_k_cu_47e9c3386thrust24THRUST_300001_SM_1000_NS12placeholders2_1E - _ZN34_INTERNAL_69135dc3_4_k_cu_47e9c3384cuda3std6ranges3__45__cpo4dataE)
_ZN34_INTERNAL_69135dc3_4_k_cu_47e9c3384cuda3std6ranges3__45__cpo4dataE:
	.zero		1
	.type		_ZN34_INTERNAL_69135dc3_4_k_cu_47e9c3386thrust24THRUST_300001_SM_1000_NS12placeholders2_1E,@object
	.size		_ZN34_INTERNAL_69135dc3_4_k_cu_47e9c3386thrust24THRUST_300001_SM_1000_NS12placeholders2_1E,(_ZN34_INTERNAL_69135dc3_4_k_cu_47e9c3384cuda3std3__45__cpo5beginE - _ZN34_INTERNAL_69135dc3_4_k_cu_47e9c3386thrust24THRUST_300001_SM_1000_NS12placeholders2_1E)
_ZN34_INTERNAL_69135dc3_4_k_cu_47e9c3386thrust24THRUST_300001_SM_1000_NS12placeholders2_1E:
	.zero		1
	.type		_ZN34_INTERNAL_69135dc3_4_k_cu_47e9c3384cuda3std3__45__cpo5beginE,@object
	.size		_ZN34_INTERNAL_69135dc3_4_k_cu_47e9c3384cuda3std3__45__cpo5beginE,(_ZN34_INTERNAL_69135dc3_4_k_cu_47e9c3384cuda3std6ranges3__45__cpo5beginE - _ZN34_INTERNAL_69135dc3_4_k_cu_47e9c3384cuda3std3__45__cpo5beginE)
_ZN34_INTERNAL_69135dc3_4_k_cu_47e9c3384cuda3std3__45__cpo5beginE:
	.zero		1
	.type		_ZN34_INTERNAL_69135dc3_4_k_cu_47e9c3384cuda3std6ranges3__45__cpo5beginE,@object
	.size		_ZN34_INTERNAL_69135dc3_4_k_cu_47e9c3384cuda3std6ranges3__45__cpo5beginE,(_ZN34_INTERNAL_69135dc3_4_k_cu_47e9c3386thrust24THRUST_300001_SM_1000_NS12placeholders2_5E - _ZN34_INTERNAL_69135dc3_4_k_cu_47e9c3384cuda3std6ranges3__45__cpo5beginE)
_ZN34_INTERNAL_69135dc3_4_k_cu_47e9c3384cuda3std6ranges3__45__cpo5beginE:
	.zero		1
	.type		_ZN34_INTERNAL_69135dc3_4_k_cu_47e9c3386thrust24THRUST_300001_SM_1000_NS12placeholders2_5E,@object
	.size		_ZN34_INTERNAL_69135dc3_4_k_cu_47e9c3386thrust24THRUST_300001_SM_1000_NS12placeholders2_5E,(_ZN34_INTERNAL_69135dc3_4_k_cu_47e9c3384cuda3std3__45__cpo6rbeginE - _ZN34_INTERNAL_69135dc3_4_k_cu_47e9c3386thrust24THRUST_300001_SM_1000_NS12placeholders2_5E)
_ZN34_INTERNAL_69135dc3_4_k_cu_47e9c3386thrust24THRUST_300001_SM_1000_NS12placeholders2_5E:
	.zero		1
	.type		_ZN34_INTERNAL_69135dc3_4_k_cu_47e9c3384cuda3std3__45__cpo6rbeginE,@object
	.size		_ZN34_INTERNAL_69135dc3_4_k_cu_47e9c3384cuda3std3__45__cpo6rbeginE,(_ZN34_INTERNAL_69135dc3_4_k_cu_47e9c3384cuda3std6ranges3__45__cpo7advanceE - _ZN34_INTERNAL_69135dc3_4_k_cu_47e9c3384cuda3std3__45__cpo6rbeginE)
_ZN34_INTERNAL_69135dc3_4_k_cu_47e9c3384cuda3std3__45__cpo6rbeginE:
	.zero		1
	.type		_ZN34_INTERNAL_69135dc3_4_k_cu_47e9c3384cuda3std6ranges3__45__cpo7advanceE,@object
	.size		_ZN34_INTERNAL_69135dc3_4_k_cu_47e9c3384cuda3std6ranges3__45__cpo7advanceE,(_ZN34_INTERNAL_69135dc3_4_k_cu_47e9c3384cuda3std3__47nulloptE - _ZN34_INTERNAL_69135dc3_4_k_cu_47e9c3384cuda3std6ranges3__45__cpo7advanceE)
_ZN34_INTERNAL_69135dc3_4_k_cu_47e9c3384cuda3std6ranges3__45__cpo7advanceE:
	.zero		1
	.type		_ZN34_INTERNAL_69135dc3_4_k_cu_47e9c3384cuda3std3__47nulloptE,@object
	.size		_ZN34_INTERNAL_69135dc3_4_k_cu_47e9c3384cuda3std3__47nulloptE,(_ZN34_INTERNAL_69135dc3_4_k_cu_47e9c3384cuda3std6ranges3__45__cpo8distanceE - _ZN34_INTERNAL_69135dc3_4_k_cu_47e9c3384cuda3std3__47nulloptE)
_ZN34_INTERNAL_69135dc3_4_k_cu_47e9c3384cuda3std3__47nulloptE:
	.zero		1
	.type		_ZN34_INTERNAL_69135dc3_4_k_cu_47e9c3384cuda3std6ranges3__45__cpo8distanceE,@object
	.size		_ZN34_INTERNAL_69135dc3_4_k_cu_47e9c3384cuda3std6ranges3__45__cpo8distanceE,(_ZN34_INTERNAL_69135dc3_4_k_cu_47e9c3386thrust24THRUST_300001_SM_1000_NS12placeholders3_10E - _ZN34_INTERNAL_69135dc3_4_k_cu_47e9c3384cuda3std6ranges3__45__cpo8distanceE)
_ZN34_INTERNAL_69135dc3_4_k_cu_47e9c3384cuda3std6ranges3__45__cpo8distanceE:
	.zero		1
	.type		_ZN34_INTERNAL_69135dc3_4_k_cu_47e9c3386thrust24THRUST_300001_SM_1000_NS12placeholders3_10E,@object
	.size		_ZN34_INTERNAL_69135dc3_4_k_cu_47e9c3386thrust24THRUST_300001_SM_1000_NS12placeholders3_10E,(_ZN34_INTERNAL_69135dc3_4_k_cu_47e9c3384cuda3std3__419piecewise_constructE - _ZN34_INTERNAL_69135dc3_4_k_cu_47e9c3386thrust24THRUST_300001_SM_1000_NS12placeholders3_10E)
_ZN34_INTERNAL_69135dc3_4_k_cu_47e9c3386thrust24THRUST_300001_SM_1000_NS12placeholders3_10E:
	.zero		1
	.type		_ZN34_INTERNAL_69135dc3_4_k_cu_47e9c3384cuda3std3__419piecewise_constructE,@object
	.size		_ZN34_INTERNAL_69135dc3_4_k_cu_47e9c3384cuda3std3__419piecewise_constructE,(_ZN34_INTERNAL_69135dc3_4_k_cu_47e9c3384cuda3std6ranges3__45__cpo5cdataE - _ZN34_INTERNAL_69135dc3_4_k_cu_47e9c3384cuda3std3__419piecewise_constructE)
_ZN34_INTERNAL_69135dc3_4_k_cu_47e9c3384cuda3std3__419piecewise_constructE:
	.zero		1
	.type		_ZN34_INTERNAL_69135dc3_4_k_cu_47e9c3384cuda3std6ranges3__45__cpo5cdataE,@object
	.size		_ZN34_INTERNAL_69135dc3_4_k_cu_47e9c3384cuda3std6ranges3__45__cpo5cdataE,(_ZN34_INTERNAL_69135dc3_4_k_cu_47e9c3386thrust24THRUST_300001_SM_1000_NS12placeholders2_2E - _ZN34_INTERNAL_69135dc3_4_k_cu_47e9c3384cuda3std6ranges3__45__cpo5cdataE)
_ZN34_INTERNAL_69135dc3_4_k_cu_47e9c3384cuda3std6ranges3__45__cpo5cdataE:
	.zero		1
	.type		_ZN34_INTERNAL_69135dc3_4_k_cu_47e9c3386thrust24THRUST_300001_SM_1000_NS12placeholders2_2E,@object
	.size		_ZN34_INTERNAL_69135dc3_4_k_cu_47e9c3386thrust24THRUST_300001_SM_1000_NS12placeholders2_2E,(_ZN34_INTERNAL_69135dc3_4_k_cu_47e9c3384cuda3std3__45__cpo3endE - _ZN34_INTERNAL_69135dc3_4_k_cu_47e9c3386thrust24THRUST_300001_SM_1000_NS12placeholders2_2E)
_ZN34_INTERNAL_69135dc3_4_k_cu_47e9c3386thrust24THRUST_300001_SM_1000_NS12placeholders2_2E:
	.zero		1
	.type		_ZN34_INTERNAL_69135dc3_4_k_cu_47e9c3384cuda3std3__45__cpo3endE,@object
	.size		_ZN34_INTERNAL_69135dc3_4_k_cu_47e9c3384cuda3std3__45__cpo3endE,(_ZN34_INTERNAL_69135dc3_4_k_cu_47e9c3384cuda3std6ranges3__45__cpo3endE - _ZN34_INTERNAL_69135dc3_4_k_cu_47e9c3384cuda3std3__45__cpo3endE)
_ZN34_INTERNAL_69135dc3_4_k_cu_47e9c3384cuda3std3__45__cpo3endE:
	.zero		1
	.type		_ZN34_INTERNAL_69135dc3_4_k_cu_47e9c3384cuda3std6ranges3__45__cpo3endE,@object
	.size		_ZN34_INTERNAL_69135dc3_4_k_cu_47e9c3384cuda3std6ranges3__45__cpo3endE,(_ZN34_INTERNAL_69135dc3_4_k_cu_47e9c3386thrust24THRUST_300001_SM_1000_NS12placeholders2_6E - _ZN34_INTERNAL_69135dc3_4_k_cu_47e9c3384cuda3std6ranges3__45__cpo3endE)
_ZN34_INTERNAL_69135dc3_4_k_cu_47e9c3384cuda3std6ranges3__45__cpo3endE:
	.zero		1
	.type		_ZN34_INTERNAL_69135dc3_4_k_cu_47e9c3386thrust24THRUST_300001_SM_1000_NS12placeholders2_6E,@object
	.size		_ZN34_INTERNAL_69135dc3_4_k_cu_47e9c3386thrust24THRUST_300001_SM_1000_NS12placeholders2_6E,(_ZN34_INTERNAL_69135dc3_4_k_cu_47e9c3384cuda3std3__45__cpo4rendE - _ZN34_INTERNAL_69135dc3_4_k_cu_47e9c3386thrust24THRUST_300001_SM_1000_NS12placeholders2_6E)
_ZN34_INTERNAL_69135dc3_4_k_cu_47e9c3386thrust24THRUST_300001_SM_1000_NS12placeholders2_6E:
	.zero		1
	.type		_ZN34_INTERNAL_69135dc3_4_k_cu_47e9c3384cuda3std3__45__cpo4rendE,@object
	.size		_ZN34_INTERNAL_69135dc3_4_k_cu_47e9c3384cuda3std3__45__cpo4rendE,(_ZN34_INTERNAL_69135dc3_4_k_cu_47e9c3384cuda3std6ranges3__45__cpo9iter_swapE - _ZN34_INTERNAL_69135dc3_4_k_cu_47e9c3384cuda3std3__45__cpo4rendE)
_ZN34_INTERNAL_69135dc3_4_k_cu_47e9c3384cuda3std3__45__cpo4rendE:
	.zero		1
	.type		_ZN34_INTERNAL_69135dc3_4_k_cu_47e9c3384cuda3std6ranges3__45__cpo9iter_swapE,@object
	.size		_ZN34_INTERNAL_69135dc3_4_k_cu_47e9c3384cuda3std6ranges3__45__cpo9iter_swapE,(_ZN34_INTERNAL_69135dc3_4_k_cu_47e9c3384cuda3std3__48unexpectE - _ZN34_INTERNAL_69135dc3_4_k_cu_47e9c3384cuda3std6ranges3__45__cpo9iter_swapE)
_ZN34_INTERNAL_69135dc3_4_k_cu_47e9c3384cuda3std6ranges3__45__cpo9iter_swapE:
	.zero		1
	.type		_ZN34_INTERNAL_69135dc3_4_k_cu_47e9c3384cuda3std3__48unexpectE,@object
	.size		_ZN34_INTERNAL_69135dc3_4_k_cu_47e9c3384cuda3std3__48unexpectE,(_ZN34_INTERNAL_69135dc3_4_k_cu_47e9c3386thrust24THRUST_300001_SM_1000_NS8cuda_cub3parE - _ZN34_INTERNAL_69135dc3_4_k_cu_47e9c3384cuda3std3__48unexpectE)
_ZN34_INTERNAL_69135dc3_4_k_cu_47e9c3384cuda3std3__48unexpectE:
	.zero		1
	.type		_ZN34_INTERNAL_69135dc3_4_k_cu_47e9c3386thrust24THRUST_300001_SM_1000_NS8cuda_cub3parE,@object
	.size		_ZN34_INTERNAL_69135dc3_4_k_cu_47e9c3386thrust24THRUST_300001_SM_1000_NS8cuda_cub3parE,(_ZN34_INTERNAL_69135dc3_4_k_cu_47e9c3386thrust24THRUST_300001_SM_1000_NS12placeholders2_4E - _ZN34_INTERNAL_69135dc3_4_k_cu_47e9c3386thrust24THRUST_300001_SM_1000_NS8cuda_cub3parE)
_ZN34_INTERNAL_69135dc3_4_k_cu_47e9c3386thrust24THRUST_300001_SM_1000_NS8cuda_cub3parE:
	.zero		1
	.type		_ZN34_INTERNAL_69135dc3_4_k_cu_47e9c3386thrust24THRUST_300001_SM_1000_NS12placeholders2_4E,@object
	.size		_ZN34_INTERNAL_69135dc3_4_k_cu_47e9c3386thrust24THRUST_300001_SM_1000_NS12placeholders2_4E,(_ZN34_INTERNAL_69135dc3_4_k_cu_47e9c3384cuda3std3__45__cpo4cendE - _ZN34_INTERNAL_69135dc3_4_k_cu_47e9c3386thrust24THRUST_300001_SM_1000_NS12placeholders2_4E)
_ZN34_INTERNAL_69135dc3_4_k_cu_47e9c3386thrust24THRUST_300001_SM_1000_NS12placeholders2_4E:
	.zero		1
	.type		_ZN34_INTERNAL_69135dc3_4_k_cu_47e9c3384cuda3std3__45__cpo4cendE,@object
	.size		_ZN34_INTERNAL_69135dc3_4_k_cu_47e9c3384cuda3std3__45__cpo4cendE,(_ZN34_INTERNAL_69135dc3_4_k_cu_47e9c3384cuda3std6ranges3__45__cpo4cendE - _ZN34_INTERNAL_69135dc3_4_k_cu_47e9c3384cuda3std3__45__cpo4cendE)
_ZN34_INTERNAL_69135dc3_4_k_cu_47e9c3384cuda3std3__45__cpo4cendE:
	.zero		1
	.type		_ZN34_INTERNAL_69135dc3_4_k_cu_47e9c3384cuda3std6ranges3__45__cpo4cendE,@object
	.size		_ZN34_INTERNAL_69135dc3_4_k_cu_47e9c3384cuda3std6ranges3__45__cpo4cendE,(_ZN34_INTERNAL_69135dc3_4_k_cu_47e9c3384cuda3std3__420unreachable_sentinelE - _ZN34_INTERNAL_69135dc3_4_k_cu_47e9c3384cuda3std6ranges3__45__cpo4cendE)
_ZN34_INTERNAL_69135dc3_4_k_cu_47e9c3384cuda3std6ranges3__45__cpo4cendE:
	.zero		1
	.type		_ZN34_INTERNAL_69135dc3_4_k_cu_47e9c3384cuda3std3__420unreachable_sentinelE,@object
	.size		_ZN34_INTERNAL_69135dc3_4_k_cu_47e9c3384cuda3std3__420unreachable_sentinelE,(_ZN34_INTERNAL_69135dc3_4_k_cu_47e9c3384cuda3std6ranges3__45__cpo5ssizeE - _ZN34_INTERNAL_69135dc3_4_k_cu_47e9c3384cuda3std3__420unreachable_sentinelE)
_ZN34_INTERNAL_69135dc3_4_k_cu_47e9c3384cuda3std3__420unreachable_sentinelE:
	.zero		1
	.type		_ZN34_INTERNAL_69135dc3_4_k_cu_47e9c3384cuda3std6ranges3__45__cpo5ssizeE,@object
	.size		_ZN34_INTERNAL_69135dc3_4_k_cu_47e9c3384cuda3std6ranges3__45__cpo5ssizeE,(_ZN34_INTERNAL_69135dc3_4_k_cu_47e9c3386thrust24THRUST_300001_SM_1000_NS12placeholders2_8E - _ZN34_INTERNAL_69135dc3_4_k_cu_47e9c3384cuda3std6ranges3__45__cpo5ssizeE)
_ZN34_INTERNAL_69135dc3_4_k_cu_47e9c3384cuda3std6ranges3__45__cpo5ssizeE:
	.zero		1
	.type		_ZN34_INTERNAL_69135dc3_4_k_cu_47e9c3386thrust24THRUST_300001_SM_1000_NS12placeholders2_8E,@object
	.size		_ZN34_INTERNAL_69135dc3_4_k_cu_47e9c3386thrust24THRUST_300001_SM_1000_NS12placeholders2_8E,(_ZN34_INTERNAL_69135dc3_4_k_cu_47e9c3384cuda3std3__45__cpo5crendE - _ZN34_INTERNAL_69135dc3_4_k_cu_47e9c3386thrust24THRUST_300001_SM_1000_NS12placeholders2_8E)
_ZN34_INTERNAL_69135dc3_4_k_cu_47e9c3386thrust24THRUST_300001_SM_1000_NS12placeholders2_8E:
	.zero		1
	.type		_ZN34_INTERNAL_69135dc3_4_k_cu_47e9c3384cuda3std3__45__cpo5crendE,@object
	.size		_ZN34_INTERNAL_69135dc3_4_k_cu_47e9c3384cuda3std3__45__cpo5crendE,(_ZN34_INTERNAL_69135dc3_4_k_cu_47e9c3384cuda3std6ranges3__45__cpo4prevE - _ZN34_INTERNAL_69135dc3_4_k_cu_47e9c3384cuda3std3__45__cpo5crendE)
_ZN34_INTERNAL_69135dc3_4_k_cu_47e9c3384cuda3std3__45__cpo5crendE:
	.zero		1
	.type		_ZN34_INTERNAL_69135dc3_4_k_cu_47e9c3384cuda3std6ranges3__45__cpo4prevE,@object
	.size		_ZN34_INTERNAL_69135dc3_4_k_cu_47e9c3384cuda3std6ranges3__45__cpo4prevE,(_ZN34_INTERNAL_69135dc3_4_k_cu_47e9c3384cuda3std6ranges3__45__cpo9iter_moveE - _ZN34_INTERNAL_69135dc3_4_k_cu_47e9c3384cuda3std6ranges3__45__cpo4prevE)
_ZN34_INTERNAL_69135dc3_4_k_cu_47e9c3384cuda3std6ranges3__45__cpo4prevE:
	.zero		1
	.type		_ZN34_INTERNAL_69135dc3_4_k_cu_47e9c3384cuda3std6ranges3__45__cpo9iter_moveE,@object
	.size		_ZN34_INTERNAL_69135dc3_4_k_cu_47e9c3384cuda3std6ranges3__45__cpo9iter_moveE,(_ZN34_INTERNAL_69135dc3_4_k_cu_47e9c3386thrust24THRUST_300001_SM_1000_NS6system6detail10sequential3seqE - _ZN34_INTERNAL_69135dc3_4_k_cu_47e9c3384cuda3std6ranges3__45__cpo9iter_moveE)
_ZN34_INTERNAL_69135dc3_4_k_cu_47e9c3384cuda3std6ranges3__45__cpo9iter_moveE:
	.zero		1
	.type		_ZN34_INTERNAL_69135dc3_4_k_cu_47e9c3386thrust24THRUST_300001_SM_1000_NS6system6detail10sequential3seqE,@object
	.size		_ZN34_INTERNAL_69135dc3_4_k_cu_47e9c3386thrust24THRUST_300001_SM_1000_NS6system6detail10sequential3seqE,(.L_31 - _ZN34_INTERNAL_69135dc3_4_k_cu_47e9c3386thrust24THRUST_300001_SM_1000_NS6system6detail10sequential3seqE)
_ZN34_INTERNAL_69135dc3_4_k_cu_47e9c3386thrust24THRUST_300001_SM_1000_NS6system6detail10sequential3seqE:
	.zero		1
.L_31:


//--------------------- .nv.constant0._ZN3cub18CUB_300001_SM_10006detail11EmptyKernelIvEEvv --------------------------
	.section	.nv.constant0._ZN3cub18CUB_300001_SM_10006detail11EmptyKernelIvEEvv,"a",@progbits
	.sectionflags	@""
	.align	4
.nv.constant0._ZN3cub18CUB_300001_SM_10006detail11EmptyKernelIvEEvv:
	.zero		896


//--------------------- .nv.constant0._Z4axpydPdS_iS_ --------------------------
	.section	.nv.constant0._Z4axpydPdS_iS_,"a",@progbits
	.sectionflags	@""
	.align	4
.nv.constant0._Z4axpydPdS_iS_:
	.zero		936


//--------------------- SYMBOLS --------------------------

	.type		.nv.reservedSmem.offset0,@object
	.size		.nv.reservedSmem.offset0,0x4
